	.headerflags	@"EF_CUDA_TEXMODE_UNIFIED EF_CUDA_64BIT_ADDRESS EF_CUDA_ACCELERATORS EF_CUDA_SM90 EF_CUDA_VIRTUAL_SM(EF_CUDA_SM90)"
	.elftype	@"ET_EXEC"


//--------------------- .nv.info                  --------------------------
	.section	.nv.info,"",@"SHT_CUDA_INFO"
	.align	4


	//----- nvinfo : EIATTR_REGCOUNT
	.align		4
        /*0000*/ 	.byte	0x04, 0x2f
        /*0002*/ 	.short	(.L_1 - .L_0)
	.align		4
.L_0:
        /*0004*/ 	.word	index@(triton_poi_fused__unsafe_index_add_mul_sub_13)
        /*0008*/ 	.word	0x00000019


	//----- nvinfo : EIATTR_MIN_STACK_SIZE
	.align		4
.L_1:
        /*000c*/ 	.byte	0x04, 0x12
        /*000e*/ 	.short	(.L_3 - .L_2)
	.align		4
.L_2:
        /*0010*/ 	.word	index@(triton_poi_fused__unsafe_index_add_mul_sub_13)
        /*0014*/ 	.word	0x00000000


	//----- nvinfo : EIATTR_FRAME_SIZE
	.align		4
.L_3:
        /*0018*/ 	.byte	0x04, 0x11
        /*001a*/ 	.short	(.L_5 - .L_4)
	.align		4
.L_4:
        /*001c*/ 	.word	index@(triton_poi_fused__unsafe_index_add_mul_sub_13)
        /*0020*/ 	.word	0x00000000


	//----- nvinfo : EIATTR_MIN_STACK_SIZE
	.align		4
.L_5:
        /*0024*/ 	.byte	0x04, 0x12
        /*0026*/ 	.short	(.L_7 - .L_6)
	.align		4
.L_6:
        /*0028*/ 	.word	index@(triton_poi_fused__unsafe_index_add_mul_sub_13)
        /*002c*/ 	.word	0x00000000
.L_7:


//--------------------- .nv.info.triton_poi_fused__unsafe_index_add_mul_sub_13 --------------------------
	.section	.nv.info.triton_poi_fused__unsafe_index_add_mul_sub_13,"",@"SHT_CUDA_INFO"
	.sectionflags	@""
	.align	4


	//----- nvinfo : EIATTR_CUDA_API_VERSION
	.align		4
        /*0000*/ 	.byte	0x04, 0x37
        /*0002*/ 	.short	(.L_9 - .L_8)
.L_8:
        /*0004*/ 	.word	0x0000007c


	//----- nvinfo : EIATTR_KPARAM_INFO
	.align		4
.L_9:
        /*0008*/ 	.byte	0x04, 0x17
        /*000a*/ 	.short	(.L_11 - .L_10)
.L_10:
        /*000c*/ 	.word	0x00000000
        /*0010*/ 	.short	0x0006
        /*0012*/ 	.short	0x0030
        /*0014*/ 	.byte	0x00, 0xf0, 0x11, 0x00


	//----- nvinfo : EIATTR_KPARAM_INFO
	.align		4
.L_11:
        /*0018*/ 	.byte	0x04, 0x17
        /*001a*/ 	.short	(.L_13 - .L_12)
.L_12:
        /*001c*/ 	.word	0x00000000
        /*0020*/ 	.short	0x0005
        /*0022*/ 	.short	0x0028
        /*0024*/ 	.byte	0x00, 0xf4, 0x21, 0x00


	//----- nvinfo : EIATTR_KPARAM_INFO
	.align		4
.L_13:
        /*0028*/ 	.byte	0x04, 0x17
        /*002a*/ 	.short	(.L_15 - .L_14)
.L_14:
        /*002c*/ 	.word	0x00000000
        /*0030*/ 	.short	0x0004
        /*0032*/ 	.short	0x0020
        /*0034*/ 	.byte	0x00, 0xf4, 0x21, 0x00


	//----- nvinfo : EIATTR_KPARAM_INFO
	.align		4
.L_15:
        /*0038*/ 	.byte	0x04, 0x17
        /*003a*/ 	.short	(.L_17 - .L_16)
.L_16:
        /*003c*/ 	.word	0x00000000
        /*0040*/ 	.short	0x0003
        /*0042*/ 	.short	0x0018
        /*0044*/ 	.byte	0x00, 0xf4, 0x21, 0x00


	//----- nvinfo : EIATTR_KPARAM_INFO
	.align		4
.L_17:
        /*0048*/ 	.byte	0x04, 0x17
        /*004a*/ 	.short	(.L_19 - .L_18)
.L_18:
        /*004c*/ 	.word	0x00000000
        /*0050*/ 	.short	0x0002
        /*0052*/ 	.short	0x0010
        /*0054*/ 	.byte	0x00, 0xf4, 0x21, 0x00


	//----- nvinfo : EIATTR_KPARAM_INFO
	.align		4
.L_19:
        /*0058*/ 	.byte	0x04, 0x17
        /*005a*/ 	.short	(.L_21 - .L_20)
.L_20:
        /*005c*/ 	.word	0x00000000
        /*0060*/ 	.short	0x0001
        /*0062*/ 	.short	0x0008
        /*0064*/ 	.byte	0x00, 0xf4, 0x21, 0x00


	//----- nvinfo : EIATTR_KPARAM_INFO
	.align		4
.L_21:
        /*0068*/ 	.byte	0x04, 0x17
        /*006a*/ 	.short	(.L_23 - .L_22)
.L_22:
        /*006c*/ 	.word	0x00000000
        /*0070*/ 	.short	0x0000
        /*0072*/ 	.short	0x0000
        /*0074*/ 	.byte	0x00, 0xf4, 0x21, 0x00


	//----- nvinfo : EIATTR_SPARSE_MMA_MASK
	.align		4
.L_23:
        /*0078*/ 	.byte	0x03, 0x50
        /*007a*/ 	.short	0x0000


	//----- nvinfo : EIATTR_MAXREG_COUNT
	.align		4
        /*007c*/ 	.byte	0x03, 0x1b
        /*007e*/ 	.short	0x00ff


	//----- nvinfo : EIATTR_EXIT_INSTR_OFFSETS
	.align		4
        /*0080*/ 	.byte	0x04, 0x1c
        /*0082*/ 	.short	(.L_25 - .L_24)


	//   ....[0]....
.L_24:
        /*0084*/ 	.word	0x000004e0


	//----- nvinfo : EIATTR_REQNTID
	.align		4
.L_25:
        /*0088*/ 	.byte	0x04, 0x10
        /*008a*/ 	.short	(.L_27 - .L_26)
.L_26:
        /*008c*/ 	.word	0x00000080
        /*0090*/ 	.word	0x00000001
        /*0094*/ 	.word	0x00000001


	//----- nvinfo : EIATTR_CBANK_PARAM_SIZE
	.align		4
.L_27:
        /*0098*/ 	.byte	0x03, 0x19
        /*009a*/ 	.short	0x0034


	//----- nvinfo : EIATTR_PARAM_CBANK
	.align		4
        /*009c*/ 	.byte	0x04, 0x0a
        /*009e*/ 	.short	(.L_29 - .L_28)
	.align		4
.L_28:
        /*00a0*/ 	.word	index@(.nv.constant0.triton_poi_fused__unsafe_index_add_mul_sub_13)
        /*00a4*/ 	.short	0x0210
        /*00a6*/ 	.short	0x0034


	//----- nvinfo : EIATTR_SW_WAR
	.align		4
.L_29:
        /*00a8*/ 	.byte	0x04, 0x36
        /*00aa*/ 	.short	(.L_31 - .L_30)
.L_30:
        /*00ac*/ 	.word	0x00000008
.L_31:


//--------------------- .nv.callgraph             --------------------------
	.section	.nv.callgraph,"",@"SHT_CUDA_CALLGRAPH"
	.align	4
	.sectionentsize	8
	.align		4
        /*0000*/ 	.word	0x00000000
	.align		4
        /*0004*/ 	.word	0xffffffff
	.align		4
        /*0008*/ 	.word	0x00000000
	.align		4
        /*000c*/ 	.word	0xfffffffe
	.align		4
        /*0010*/ 	.word	0x00000000
	.align		4
        /*0014*/ 	.word	0xfffffffd
	.align		4
        /*0018*/ 	.word	0x00000000
	.align		4
        /*001c*/ 	.word	0xfffffffc


//--------------------- .text.triton_poi_fused__unsafe_index_add_mul_sub_13 --------------------------
	.section	.text.triton_poi_fused__unsafe_index_add_mul_sub_13,"ax",@progbits
	.align	128
        .global         triton_poi_fused__unsafe_index_add_mul_sub_13
        .type           triton_poi_fused__unsafe_index_add_mul_sub_13,@function
        .size           triton_poi_fused__unsafe_index_add_mul_sub_13,(.L_x_1 - triton_poi_fused__unsafe_index_add_mul_sub_13)
        .other          triton_poi_fused__unsafe_index_add_mul_sub_13,@"STO_CUDA_ENTRY STV_DEFAULT"
triton_poi_fused__unsafe_index_add_mul_sub_13:
.text.triton_poi_fused__unsafe_index_add_mul_sub_13:
[----:B------:R-:W-:Y:S01]  /*0000*/  LDC R1, c[0x0][0x28] ;  /* 0x00000a00ff017b82 */ /* 0x000fe20000000800 */
[----:B------:R-:W1:Y:S07]  /*0010*/  S2R R0, SR_TID.X ;  /* 0x0000000000007919 */ /* 0x000e6e0000002100 */
[----:B------:R-:W2:Y:S01]  /*0020*/  LDC.64 R14, c[0x0][0x210] ;  /* 0x00008400ff0e7b82 */ /* 0x000ea20000000a00 */
[----:B------:R-:W-:Y:S01]  /*0030*/  ULDC.64 UR4, c[0x0][0x208] ;  /* 0x0000820000047ab9 */ /* 0x000fe20000000a00 */
[----:B------:R-:W-:Y:S01]  /*0040*/  ULDC.64 UR6, c[0x0][0x220] ;  /* 0x0000880000067ab9 */ /* 0x000fe20000000a00 */
[----:B------:R-:W3:Y:S05]  /*0050*/  S2R R3, SR_CTAID.X ;  /* 0x0000000000037919 */ /* 0x000eea0000002500 */
[----:B------:R-:W4:Y:S01]  /*0060*/  LDC.64 R8, c[0x0][0x218] ;  /* 0x00008600ff087b82 */ /* 0x000f220000000a00 */
[----:B-1----:R-:W-:-:S05]  /*0070*/  IMAD.SHL.U32 R0, R0, 0x2, RZ ;  /* 0x0000000200007824 */ /* 0x002fca00078e00ff */
[----:B------:R-:W-:-:S05]  /*0080*/  LOP3.LUT R0, R0, 0xfe, RZ, 0xc0, !PT ;  /* 0x000000fe00007812 */ /* 0x000fca00078ec0ff */
[----:B---3--:R-:W-:-:S05]  /*0090*/  IMAD R0, R3, 0x100, R0 ;  /* 0x0000010003007824 */ /* 0x008fca00078e0200 */
[----:B------:R-:W-:-:S04]  /*00a0*/  SHF.R.S32.HI R5, RZ, 0x1f, R0 ;  /* 0x0000001fff057819 */ /* 0x000fc80000011400 */
[----:B------:R-:W-:-:S04]  /*00b0*/  LEA.HI R2, R5, R0, RZ, 0x4 ;  /* 0x0000000005027211 */ /* 0x000fc800078f20ff */
[----:B------:R-:W-:Y:S02]  /*00c0*/  SHF.R.S32.HI R4, RZ, 0x4, R2 ;  /* 0x00000004ff047819 */ /* 0x000fe40000011402 */
[----:B------:R-:W-:Y:S02]  /*00d0*/  LOP3.LUT R7, R2, 0xfffffff0, RZ, 0xc0, !PT ;  /* 0xfffffff002077812 */ /* 0x000fe400078ec0ff */
[----:B------:R-:W-:-:S04]  /*00e0*/  LEA.HI R5, R4, R4, RZ, 0x4 ;  /* 0x0000000404057211 */ /* 0x000fc800078f20ff */
[----:B------:R-:W-:-:S05]  /*00f0*/  LOP3.LUT R5, R5, 0xfffffff0, RZ, 0xc0, !PT ;  /* 0xfffffff005057812 */ /* 0x000fca00078ec0ff */
[----:B------:R-:W-:-:S04]  /*0100*/  IMAD.IADD R5, R4, 0x1, -R5 ;  /* 0x0000000104057824 */ /* 0x000fc800078e0a05 */
[----:B--2---:R-:W-:Y:S02]  /*0110*/  IMAD.WIDE R14, R5, 0x8, R14 ;  /* 0x00000008050e7825 */ /* 0x004fe400078e020e */
[----:B------:R-:W1:Y:S04]  /*0120*/  LDC.64 R4, c[0x0][0x228] ;  /* 0x00008a00ff047b82 */ /* 0x000e680000000a00 */
[----:B------:R-:W2:Y:S01]  /*0130*/  LDG.E.EL.64 R14, desc[UR4][R14.64] ;  /* 0x000000040e0e7981 */ /* 0x000ea2000c2e1b00 */
[----:B------:R-:W-:-:S04]  /*0140*/  IMAD.IADD R12, R0, 0x1, -R7 ;  /* 0x00000001000c7824 */ /* 0x000fc800078e0a07 */
[----:B----4-:R-:W-:-:S06]  /*0150*/  IMAD.WIDE R8, R12, 0x8, R8 ;  /* 0x000000080c087825 */ /* 0x010fcc00078e0208 */
[----:B------:R-:W3:Y:S01]  /*0160*/  LDG.E.EL.128 R8, desc[UR4][R8.64] ;  /* 0x0000000408087981 */ /* 0x000ee2000c2e1d00 */
[----:B-1----:R-:W-:-:S06]  /*0170*/  IMAD.WIDE R4, R12, 0x8, R4 ;  /* 0x000000080c047825 */ /* 0x002fcc00078e0204 */
[----:B------:R-:W4:Y:S01]  /*0180*/  LDG.E.EL.128 R4, desc[UR4][R4.64] ;  /* 0x0000000404047981 */ /* 0x000f22000c2e1d00 */
[----:B------:R-:W-:-:S04]  /*0190*/  SHF.R.S32.HI R3, RZ, 0x17, R3 ;  /* 0x00000017ff037819 */ /* 0x000fc80000011403 */
[----:B------:R-:W-:-:S04]  /*01a0*/  SGXT R3, R3, 0x1 ;  /* 0x000000010303781a */ /* 0x000fc80000000200 */
[----:B------:R-:W-:Y:S02]  /*01b0*/  LEA.HI R3, R3, R0, RZ, 0x8 ;  /* 0x0000000003037211 */ /* 0x000fe400078f40ff */
[----:B--2---:R-:W-:-:S04]  /*01c0*/  SHF.R.U32.HI R13, RZ, 0x1c, R15 ;  /* 0x0000001cff0d7819 */ /* 0x004fc8000001160f */
[----:B------:R-:W-:-:S04]  /*01d0*/  LOP3.LUT R13, R13, 0x8, RZ, 0xc0, !PT ;  /* 0x000000080d0d7812 */ /* 0x000fc800078ec0ff */
[----:B------:R-:W-:Y:S02]  /*01e0*/  IADD3 R16, P0, R14, R13, RZ ;  /* 0x0000000d0e107210 */ /* 0x000fe40007f1e0ff */
[----:B---3--:R-:W-:-:S03]  /*01f0*/  SHF.R.U32.HI R19, RZ, 0x1a, R9 ;  /* 0x0000001aff137819 */ /* 0x008fc60000011609 */
[----:B------:R-:W-:Y:S01]  /*0200*/  IMAD.X R13, RZ, RZ, R15, P0 ;  /* 0x000000ffff0d7224 */ /* 0x000fe200000e060f */
[----:B------:R-:W-:Y:S01]  /*0210*/  LEA R2, P0, R8, UR6, 0x2 ;  /* 0x0000000608027c11 */ /* 0x000fe2000f8010ff */
[----:B------:R-:W-:Y:S01]  /*0220*/  IMAD.SHL.U32 R14, R16, 0x20, RZ ;  /* 0x00000020100e7824 */ /* 0x000fe200078e00ff */
[----:B------:R-:W-:Y:S02]  /*0230*/  SHF.R.U32.HI R15, RZ, 0x1a, R11 ;  /* 0x0000001aff0f7819 */ /* 0x000fe4000001160b */
[----:B------:R-:W-:Y:S02]  /*0240*/  LEA R17, P1, R10, UR6, 0x2 ;  /* 0x000000060a117c11 */ /* 0x000fe4000f8210ff */
[----:B------:R-:W-:Y:S02]  /*0250*/  LEA.HI.X R18, R8, UR7, R9, 0x2, P0 ;  /* 0x0000000708127c11 */ /* 0x000fe400080f1409 */
[----:B------:R-:W-:Y:S02]  /*0260*/  SHF.L.U64.HI R13, R16, 0x5, R13 ;  /* 0x00000005100d7819 */ /* 0x000fe4000001020d */
[----:B------:R-:W-:-:S02]  /*0270*/  LOP3.LUT R15, R15, 0x20, RZ, 0xc0, !PT ;  /* 0x000000200f0f7812 */ /* 0x000fc400078ec0ff */
[----:B----4-:R-:W-:Y:S02]  /*0280*/  LEA R9, P4, R4, UR6, 0x2 ;  /* 0x0000000604097c11 */ /* 0x010fe4000f8810ff */
[----:B------:R-:W-:Y:S02]  /*0290*/  LEA.HI.X R16, R10, UR7, R11, 0x2, P1 ;  /* 0x000000070a107c11 */ /* 0x000fe400088f140b */
[--C-:B------:R-:W-:Y:S02]  /*02a0*/  SHF.R.U32.HI R11, RZ, 0x1a, R5.reuse ;  /* 0x0000001aff0b7819 */ /* 0x100fe40000011605 */
[----:B------:R-:W-:Y:S02]  /*02b0*/  LEA.HI.X R20, R4, UR7, R5, 0x2, P4 ;  /* 0x0000000704147c11 */ /* 0x000fe4000a0f1405 */
[----:B------:R-:W1:Y:S01]  /*02c0*/  LDC.64 R4, c[0x0][0x230] ;  /* 0x00008c00ff047b82 */ /* 0x000e620000000a00 */
[----:B------:R-:W-:Y:S02]  /*02d0*/  IADD3 R8, P2, P3, R14, R17, R15 ;  /* 0x000000110e087210 */ /* 0x000fe40007b5e00f */
[----:B------:R-:W-:-:S02]  /*02e0*/  LOP3.LUT R19, R19, 0x20, RZ, 0xc0, !PT ;  /* 0x0000002013137812 */ /* 0x000fc400078ec0ff */
[----:B------:R-:W-:Y:S02]  /*02f0*/  LEA R15, P4, R6, UR6, 0x2 ;  /* 0x00000006060f7c11 */ /* 0x000fe4000f8810ff */
[----:B------:R-:W-:Y:S02]  /*0300*/  SHF.R.U32.HI R10, RZ, 0x1a, R7 ;  /* 0x0000001aff0a7819 */ /* 0x000fe40000011607 */
[----:B------:R-:W-:Y:S02]  /*0310*/  LOP3.LUT R11, R11, 0x20, RZ, 0xc0, !PT ;  /* 0x000000200b0b7812 */ /* 0x000fe400078ec0ff */
[----:B------:R-:W-:Y:S02]  /*0320*/  IADD3 R2, P0, P1, R14, R2, R19 ;  /* 0x000000020e027210 */ /* 0x000fe4000791e013 */
[----:B------:R-:W-:Y:S02]  /*0330*/  LEA.HI.X R22, R6, UR7, R7, 0x2, P4 ;  /* 0x0000000706167c11 */ /* 0x000fe4000a0f1407 */
[----:B------:R-:W-:-:S02]  /*0340*/  LOP3.LUT R7, R10, 0x20, RZ, 0xc0, !PT ;  /* 0x000000200a077812 */ /* 0x000fc400078ec0ff */
[C---:B------:R-:W-:Y:S02]  /*0350*/  IADD3 R6, P4, P5, R14.reuse, R9, R11 ;  /* 0x000000090e067210 */ /* 0x040fe40007d9e00b */
[----:B------:R-:W-:Y:S02]  /*0360*/  SHF.R.S32.HI R11, RZ, 0x8, R3 ;  /* 0x00000008ff0b7819 */ /* 0x000fe40000011403 */
[----:B------:R-:W-:Y:S02]  /*0370*/  IADD3.X R3, R13, R18, RZ, P0, P1 ;  /* 0x000000120d037210 */ /* 0x000fe400007e24ff */
[----:B------:R-:W-:Y:S01]  /*0380*/  IADD3 R10, P0, P1, R14, R15, R7 ;  /* 0x0000000f0e0a7210 */ /* 0x000fe2000791e007 */
[----:B------:R-:W-:Y:S01]  /*0390*/  IMAD.SHL.U32 R15, R11, 0x40, RZ ;  /* 0x000000400b0f7824 */ /* 0x000fe200078e00ff */
[C---:B------:R-:W-:Y:S02]  /*03a0*/  IADD3.X R9, R13.reuse, R16, RZ, P2, P3 ;  /* 0x000000100d097210 */ /* 0x040fe400017e64ff */
[----:B------:R-:W-:Y:S01]  /*03b0*/  IADD3.X R7, R13, R20, RZ, P4, P5 ;  /* 0x000000140d077210 */ /* 0x000fe200027ea4ff */
[----:B------:R-:W-:Y:S01]  /*03c0*/  IMAD.WIDE R2, R15, 0x4, R2 ;  /* 0x000000040f027825 */ /* 0x000fe200078e0202 */
[----:B------:R-:W-:-:S03]  /*03d0*/  IADD3.X R11, R13, R22, RZ, P0, P1 ;  /* 0x000000160d0b7210 */ /* 0x000fc600007e24ff */
[C---:B------:R-:W-:Y:S02]  /*03e0*/  IMAD.WIDE R8, R15.reuse, 0x4, R8 ;  /* 0x000000040f087825 */ /* 0x040fe400078e0208 */
[----:B------:R-:W2:Y:S02]  /*03f0*/  LDG.E.EL R3, desc[UR4][R2.64] ;  /* 0x0000000402037981 */ /* 0x000ea4000c2e1900 */
[C---:B------:R-:W-:Y:S02]  /*0400*/  IMAD.WIDE R6, R15.reuse, 0x4, R6 ;  /* 0x000000040f067825 */ /* 0x040fe400078e0206 */
[----:B------:R-:W3:Y:S02]  /*0410*/  LDG.E.EL R8, desc[UR4][R8.64] ;  /* 0x0000000408087981 */ /* 0x000ee4000c2e1900 */
[----:B------:R-:W-:Y:S02]  /*0420*/  IMAD.WIDE R10, R15, 0x4, R10 ;  /* 0x000000040f0a7825 */ /* 0x000fe400078e020a */
[----:B------:R-:W2:Y:S02]  /*0430*/  LDG.E.EL R6, desc[UR4][R6.64] ;  /* 0x0000000406067981 */ /* 0x000ea4000c2e1900 */
[----:B-1----:R-:W-:-:S02]  /*0440*/  IMAD.WIDE R4, R12, 0x4, R4 ;  /* 0x000000040c047825 */ /* 0x002fc400078e0204 */
[----:B------:R-:W3:Y:S01]  /*0450*/  LDG.E.EL R11, desc[UR4][R10.64] ;  /* 0x000000040a0b7981 */ /* 0x000ee2000c2e1900 */
[----:B------:R-:W1:Y:S03]  /*0460*/  LDC.64 R12, c[0x0][0x238] ;  /* 0x00008e00ff0c7b82 */ /* 0x000e660000000a00 */
[----:B------:R-:W4:Y:S01]  /*0470*/  LDG.E.EL.64 R4, desc[UR4][R4.64] ;  /* 0x0000000404047981 */ /* 0x000f22000c2e1b00 */
[----:B-1----:R-:W-:-:S04]  /*0480*/  IMAD.WIDE R12, R0, 0x4, R12 ;  /* 0x00000004000c7825 */ /* 0x002fc800078e020c */
[----:B--2---:R-:W-:Y:S01]  /*0490*/  FADD R14, -R3, R6 ;  /* 0x00000006030e7221 */ /* 0x004fe20000000100 */
[----:B---3--:R-:W-:-:S03]  /*04a0*/  FADD R15, -R8, R11 ;  /* 0x0000000b080f7221 */ /* 0x008fc60000000100 */
[----:B----4-:R-:W-:Y:S01]  /*04b0*/  FFMA R14, R4, R14, R3 ;  /* 0x0000000e040e7223 */ /* 0x010fe20000000003 */
[----:B------:R-:W-:-:S05]  /*04c0*/  FFMA R15, R5, R15, R8 ;  /* 0x0000000f050f7223 */ /* 0x000fca0000000008 */
[----:B------:R-:W-:Y:S01]  /*04d0*/  STG.E.64 desc[UR4][R12.64], R14 ;  /* 0x0000000e0c007986 */ /* 0x000fe2000c101b04 */
[----:B------:R-:W-:Y:S05]  /*04e0*/  EXIT ;  /* 0x000000000000794d */ /* 0x000fea0003800000 */
.L_x_0:
[----:B------:R-:W-:-:S00]  /*04f0*/  BRA `(.L_x_0) ;  /* 0xfffffffc00fc7947 */ /* 0x000fc0000383ffff */
[----:B------:R-:W-:-:S00]  /*0500*/  NOP ;  /* 0x0000000000007918 */ /* 0x000fc00000000000 */
[----:B------:R-:W-:-:S00]  /*0510*/  NOP ;  /* 0x0000000000007918 */ /* 0x000fc00000000000 */
[----:B------:R-:W-:-:S00]  /*0520*/  NOP ;  /* 0x0000000000007918 */ /* 0x000fc00000000000 */
[----:B------:R-:W-:-:S00]  /*0530*/  NOP ;  /* 0x0000000000007918 */ /* 0x000fc00000000000 */
[----:B------:R-:W-:-:S00]  /*0540*/  NOP ;  /* 0x0000000000007918 */ /* 0x000fc00000000000 */
[----:B------:R-:W-:-:S00]  /*0550*/  NOP ;  /* 0x0000000000007918 */ /* 0x000fc00000000000 */
[----:B------:R-:W-:-:S00]  /*0560*/  NOP ;  /* 0x0000000000007918 */ /* 0x000fc00000000000 */
[----:B------:R-:W-:-:S00]  /*0570*/  NOP ;  /* 0x0000000000007918 */ /* 0x000fc00000000000 */
.L_x_1:


//--------------------- .nv.constant0.triton_poi_fused__unsafe_index_add_mul_sub_13 --------------------------
	.section	.nv.constant0.triton_poi_fused__unsafe_index_add_mul_sub_13,"a",@progbits
	.sectionflags	@""
	.align	4
.nv.constant0.triton_poi_fused__unsafe_index_add_mul_sub_13:
	.zero		580
